







.version 5.0
.target sm_61
.address_size 64


.global .align 8 .b8 _ZTVSt9basic_iosIcSt11char_traitsIcEE[32];
.global .align 8 .b8 _ZTTSo[8];
.global .align 8 .b8 _ZTVSt15basic_streambufIcSt11char_traitsIcEE[128];
.global .align 8 .b8 _ZTVNSt7__cxx1115basic_stringbufIcSt11char_traitsIcESaIcEEE[128];
.global .align 8 .b8 _ZTTNSt7__cxx1119basic_ostringstreamIcSt11char_traitsIcESaIcEEE[8];
.global .align 8 .b8 _ZTVN10__cxxabiv119__pointer_type_infoE[8];
.global .align 8 .b8 _ZTVN10__cxxabiv120__function_type_infoE[8];
.global .align 8 .b8 _ZTVN10__cxxabiv117__class_type_infoE[8];
.global .align 8 .b8 _ZTVN10__cxxabiv120__si_class_type_infoE[8];
.global .align 8 .b8 _ZTVN3c105ErrorE[40];
.global .align 8 .b8 _ZTVN3c1020intrusive_ptr_targetE[40];
.global .align 8 .b8 _ZTVN3c1011StorageImplE[40];
.global .align 8 .b8 _ZTVN6caffe28OperatorINS_11CUDAContextEEE[136];
.global .align 8 .b8 _ZTVN6caffe26LarsOpIfNS_11CUDAContextEEE[136];

.visible .entry _ZN6caffe225ComputeLearningRateKernelEPKfS1_S1_ffPfS2_S2_(
.param .u64 _ZN6caffe225ComputeLearningRateKernelEPKfS1_S1_ffPfS2_S2__param_0,
.param .u64 _ZN6caffe225ComputeLearningRateKernelEPKfS1_S1_ffPfS2_S2__param_1,
.param .u64 _ZN6caffe225ComputeLearningRateKernelEPKfS1_S1_ffPfS2_S2__param_2,
.param .f32 _ZN6caffe225ComputeLearningRateKernelEPKfS1_S1_ffPfS2_S2__param_3,
.param .f32 _ZN6caffe225ComputeLearningRateKernelEPKfS1_S1_ffPfS2_S2__param_4,
.param .u64 _ZN6caffe225ComputeLearningRateKernelEPKfS1_S1_ffPfS2_S2__param_5,
.param .u64 _ZN6caffe225ComputeLearningRateKernelEPKfS1_S1_ffPfS2_S2__param_6,
.param .u64 _ZN6caffe225ComputeLearningRateKernelEPKfS1_S1_ffPfS2_S2__param_7
)
{
.reg .pred %p<2>;
.reg .f32 %f<17>;
.reg .b64 %rd<13>;


ld.param.u64 %rd1, [_ZN6caffe225ComputeLearningRateKernelEPKfS1_S1_ffPfS2_S2__param_0];
ld.param.u64 %rd2, [_ZN6caffe225ComputeLearningRateKernelEPKfS1_S1_ffPfS2_S2__param_1];
ld.param.u64 %rd3, [_ZN6caffe225ComputeLearningRateKernelEPKfS1_S1_ffPfS2_S2__param_2];
ld.param.f32 %f4, [_ZN6caffe225ComputeLearningRateKernelEPKfS1_S1_ffPfS2_S2__param_3];
ld.param.f32 %f5, [_ZN6caffe225ComputeLearningRateKernelEPKfS1_S1_ffPfS2_S2__param_4];
ld.param.u64 %rd6, [_ZN6caffe225ComputeLearningRateKernelEPKfS1_S1_ffPfS2_S2__param_5];
ld.param.u64 %rd4, [_ZN6caffe225ComputeLearningRateKernelEPKfS1_S1_ffPfS2_S2__param_6];
ld.param.u64 %rd5, [_ZN6caffe225ComputeLearningRateKernelEPKfS1_S1_ffPfS2_S2__param_7];
cvta.to.global.u64 %rd7, %rd6;
ld.global.f32 %f1, [%rd7];
mov.f32 %f16, 0f3F800000;
setp.leu.f32	%p1, %f1, 0f00000000;
@%p1 bra BB0_2;

cvta.to.global.u64 %rd8, %rd2;
cvta.to.global.u64 %rd9, %rd4;
ld.global.f32 %f7, [%rd9];
div.rn.f32 %f8, %f7, %f1;
cvta.to.global.u64 %rd10, %rd1;
ld.global.f32 %f9, [%rd10];
add.f32 %f10, %f8, %f9;
add.f32 %f11, %f10, %f4;
ld.global.f32 %f12, [%rd8];
div.rn.f32 %f16, %f12, %f11;

BB0_2:
cvta.to.global.u64 %rd11, %rd5;
cvta.to.global.u64 %rd12, %rd3;
ld.global.f32 %f13, [%rd12];
min.f32 %f14, %f16, %f13;
max.f32 %f15, %f14, %f5;
st.global.f32 [%rd11], %f15;
ret;
}




// ===== COMPILED SASS (sm_100) =====

	.target	sm_100

	.elftype	@"ET_EXEC"


//--------------------- .note.nv.tkinfo           --------------------------
	.section	.note.nv.tkinfo,"",@"SHT_NOTE"
	.sectionflags	@"SHF_NOTE_NV_TKINFO"
	.tkinfo
        /*0018*/ 	.word	0x00000002
        /*0030*/ 	.string	""
        /*0030*/ 	.string	"ptxas"
        /*0030*/ 	.string	"Cuda compilation tools, release 13.0, V13.0.88"
        /*0030*/ 	.string	"Build cuda_13.0.r13.0/compiler.36424714_0"
        /*0030*/ 	.string	"-arch sm_100 "



//--------------------- .note.nv.cuinfo           --------------------------
	.section	.note.nv.cuinfo,"",@"SHT_NOTE"
	.sectionflags	@"SHF_NOTE_NV_CUINFO"
        /*0018*/ 	.short	0x0002
        /*001a*/ 	.short	0x003d
        /*001c*/ 	.short	0x0082
	.zero		2


//--------------------- .nv.info                  --------------------------
	.section	.nv.info,"",@"SHT_CUDA_INFO"
	.align	4


	//----- nvinfo : EIATTR_REGCOUNT
	.align		4
        /*0000*/ 	.byte	0x04, 0x2f
        /*0002*/ 	.short	(.L_15 - .L_14)
	.align		4
.L_14:
        /*0004*/ 	.word	index@(_ZN6caffe225ComputeLearningRateKernelEPKfS1_S1_ffPfS2_S2_)
        /*0008*/ 	.word	0x0000000f


	//----- nvinfo : EIATTR_FRAME_SIZE
	.align		4
.L_15:
        /*000c*/ 	.byte	0x04, 0x11
        /*000e*/ 	.short	(.L_17 - .L_16)
	.align		4
.L_16:
        /*0010*/ 	.word	index@($__internal_0_$__cuda_sm3x_div_rn_noftz_f32_slowpath)
        /*0014*/ 	.word	0x00000000


	//----- nvinfo : EIATTR_FRAME_SIZE
	.align		4
.L_17:
        /*0018*/ 	.byte	0x04, 0x11
        /*001a*/ 	.short	(.L_19 - .L_18)
	.align		4
.L_18:
        /*001c*/ 	.word	index@(_ZN6caffe225ComputeLearningRateKernelEPKfS1_S1_ffPfS2_S2_)
        /*0020*/ 	.word	0x00000000


	//----- nvinfo : EIATTR_MIN_STACK_SIZE
	.align		4
.L_19:
        /*0024*/ 	.byte	0x04, 0x12
        /*0026*/ 	.short	(.L_21 - .L_20)
	.align		4
.L_20:
        /*0028*/ 	.word	index@(_ZN6caffe225ComputeLearningRateKernelEPKfS1_S1_ffPfS2_S2_)
        /*002c*/ 	.word	0x00000000
.L_21:


//--------------------- .nv.compat                --------------------------
	.section	.nv.compat,"",@"SHT_CUDA_COMPAT_INFO"
	.align	4
        /*0000*/ 	.byte	0x02, 0x09, 0x00, 0x00, 0x02, 0x02, 0x01, 0x00, 0x02, 0x05, 0x05, 0x00, 0x03, 0x07, 0x01, 0x01
        /*0010*/ 	.byte	0x02, 0x03, 0x00, 0x00, 0x02, 0x06, 0x01, 0x00, 0x04, 0x0b, 0x08, 0x00, 0x01, 0x00, 0x00, 0x00
        /*0020*/ 	.byte	0x00, 0x00, 0x00, 0x00


//--------------------- .nv.info._ZN6caffe225ComputeLearningRateKernelEPKfS1_S1_ffPfS2_S2_ --------------------------
	.section	.nv.info._ZN6caffe225ComputeLearningRateKernelEPKfS1_S1_ffPfS2_S2_,"",@"SHT_CUDA_INFO"
	.sectionflags	@""
	.align	4


	//----- nvinfo : EIATTR_CUDA_API_VERSION
	.align		4
        /*0000*/ 	.byte	0x04, 0x37
        /*0002*/ 	.short	(.L_23 - .L_22)
.L_22:
        /*0004*/ 	.word	0x00000082


	//----- nvinfo : EIATTR_KPARAM_INFO
	.align		4
.L_23:
        /*0008*/ 	.byte	0x04, 0x17
        /*000a*/ 	.short	(.L_25 - .L_24)
.L_24:
        /*000c*/ 	.word	0x00000000
        /*0010*/ 	.short	0x0007
        /*0012*/ 	.short	0x0030
        /*0014*/ 	.byte	0x00, 0xf0, 0x21, 0x00


	//----- nvinfo : EIATTR_KPARAM_INFO
	.align		4
.L_25:
        /*0018*/ 	.byte	0x04, 0x17
        /*001a*/ 	.short	(.L_27 - .L_26)
.L_26:
        /*001c*/ 	.word	0x00000000
        /*0020*/ 	.short	0x0006
        /*0022*/ 	.short	0x0028
        /*0024*/ 	.byte	0x00, 0xf0, 0x21, 0x00


	//----- nvinfo : EIATTR_KPARAM_INFO
	.align		4
.L_27:
        /*0028*/ 	.byte	0x04, 0x17
        /*002a*/ 	.short	(.L_29 - .L_28)
.L_28:
        /*002c*/ 	.word	0x00000000
        /*0030*/ 	.short	0x0005
        /*0032*/ 	.short	0x0020
        /*0034*/ 	.byte	0x00, 0xf0, 0x21, 0x00


	//----- nvinfo : EIATTR_KPARAM_INFO
	.align		4
.L_29:
        /*0038*/ 	.byte	0x04, 0x17
        /*003a*/ 	.short	(.L_31 - .L_30)
.L_30:
        /*003c*/ 	.word	0x00000000
        /*0040*/ 	.short	0x0004
        /*0042*/ 	.short	0x001c
        /*0044*/ 	.byte	0x00, 0xf0, 0x11, 0x00


	//----- nvinfo : EIATTR_KPARAM_INFO
	.align		4
.L_31:
        /*0048*/ 	.byte	0x04, 0x17
        /*004a*/ 	.short	(.L_33 - .L_32)
.L_32:
        /*004c*/ 	.word	0x00000000
        /*0050*/ 	.short	0x0003
        /*0052*/ 	.short	0x0018
        /*0054*/ 	.byte	0x00, 0xf0, 0x11, 0x00


	//----- nvinfo : EIATTR_KPARAM_INFO
	.align		4
.L_33:
        /*0058*/ 	.byte	0x04, 0x17
        /*005a*/ 	.short	(.L_35 - .L_34)
.L_34:
        /*005c*/ 	.word	0x00000000
        /*0060*/ 	.short	0x0002
        /*0062*/ 	.short	0x0010
        /*0064*/ 	.byte	0x00, 0xf0, 0x21, 0x00


	//----- nvinfo : EIATTR_KPARAM_INFO
	.align		4
.L_35:
        /*0068*/ 	.byte	0x04, 0x17
        /*006a*/ 	.short	(.L_37 - .L_36)
.L_36:
        /*006c*/ 	.word	0x00000000
        /*0070*/ 	.short	0x0001
        /*0072*/ 	.short	0x0008
        /*0074*/ 	.byte	0x00, 0xf0, 0x21, 0x00


	//----- nvinfo : EIATTR_KPARAM_INFO
	.align		4
.L_37:
        /*0078*/ 	.byte	0x04, 0x17
        /*007a*/ 	.short	(.L_39 - .L_38)
.L_38:
        /*007c*/ 	.word	0x00000000
        /*0080*/ 	.short	0x0000
        /*0082*/ 	.short	0x0000
        /*0084*/ 	.byte	0x00, 0xf0, 0x21, 0x00


	//----- nvinfo : EIATTR_SPARSE_MMA_MASK
	.align		4
.L_39:
        /*0088*/ 	.byte	0x03, 0x50
        /*008a*/ 	.short	0x0000


	//----- nvinfo : EIATTR_MAXREG_COUNT
	.align		4
        /*008c*/ 	.byte	0x03, 0x1b
        /*008e*/ 	.short	0x00ff


	//----- nvinfo : EIATTR_MERCURY_ISA_VERSION
	.align		4
        /*0090*/ 	.byte	0x03, 0x5f
        /*0092*/ 	.short	0x0101


	//----- nvinfo : EIATTR_VRC_CTA_INIT_COUNT
	.align		4
        /*0094*/ 	.byte	0x02, 0x4a
	.zero		1
	.zero		1


	//----- nvinfo : EIATTR_EXIT_INSTR_OFFSETS
	.align		4
        /*0098*/ 	.byte	0x04, 0x1c
        /*009a*/ 	.short	(.L_41 - .L_40)


	//   ....[0]....
.L_40:
        /*009c*/ 	.word	0x000002f0


	//----- nvinfo : EIATTR_CRS_STACK_SIZE
	.align		4
.L_41:
        /*00a0*/ 	.byte	0x04, 0x1e
        /*00a2*/ 	.short	(.L_43 - .L_42)
.L_42:
        /*00a4*/ 	.word	0x00000000


	//----- nvinfo : EIATTR_CBANK_PARAM_SIZE
	.align		4
.L_43:
        /*00a8*/ 	.byte	0x03, 0x19
        /*00aa*/ 	.short	0x0038


	//----- nvinfo : EIATTR_PARAM_CBANK
	.align		4
        /*00ac*/ 	.byte	0x04, 0x0a
        /*00ae*/ 	.short	(.L_45 - .L_44)
	.align		4
.L_44:
        /*00b0*/ 	.word	index@(.nv.constant0._ZN6caffe225ComputeLearningRateKernelEPKfS1_S1_ffPfS2_S2_)
        /*00b4*/ 	.short	0x0380
        /*00b6*/ 	.short	0x0038


	//----- nvinfo : EIATTR_SW_WAR
	.align		4
.L_45:
        /*00b8*/ 	.byte	0x04, 0x36
        /*00ba*/ 	.short	(.L_47 - .L_46)
.L_46:
        /*00bc*/ 	.word	0x00000008
.L_47:


//--------------------- .nv.callgraph             --------------------------
	.section	.nv.callgraph,"",@"SHT_CUDA_CALLGRAPH"
	.align	4
	.sectionentsize	8
	.align		4
        /*0000*/ 	.word	0x00000000
	.align		4
        /*0004*/ 	.word	0xffffffff
	.align		4
        /*0008*/ 	.word	0x00000000
	.align		4
        /*000c*/ 	.word	0xfffffffe
	.align		4
        /*0010*/ 	.word	0x00000000
	.align		4
        /*0014*/ 	.word	0xfffffffd
	.align		4
        /*0018*/ 	.word	0x00000000
	.align		4
        /*001c*/ 	.word	0xfffffffc


//--------------------- .nv.constant4             --------------------------
	.section	.nv.constant4,"a",@progbits
	.align	8
	.align		8
.nv.constant4:
        /*0000*/ 	.dword	_ZTVSt9basic_iosIcSt11char_traitsIcEE
	.align		8
        /*0008*/ 	.dword	_ZTTSo
	.align		8
        /*0010*/ 	.dword	_ZTVSt15basic_streambufIcSt11char_traitsIcEE
	.align		8
        /*0018*/ 	.dword	_ZTVNSt7__cxx1115basic_stringbufIcSt11char_traitsIcESaIcEEE
	.align		8
        /*0020*/ 	.dword	_ZTTNSt7__cxx1119basic_ostringstreamIcSt11char_traitsIcESaIcEEE
	.align		8
        /*0028*/ 	.dword	_ZTVN10__cxxabiv119__pointer_type_infoE
	.align		8
        /*0030*/ 	.dword	_ZTVN10__cxxabiv120__function_type_infoE
	.align		8
        /*0038*/ 	.dword	_ZTVN10__cxxabiv117__class_type_infoE
	.align		8
        /*0040*/ 	.dword	_ZTVN10__cxxabiv120__si_class_type_infoE
	.align		8
        /*0048*/ 	.dword	_ZTVN3c105ErrorE
	.align		8
        /*0050*/ 	.dword	_ZTVN3c1020intrusive_ptr_targetE
	.align		8
        /*0058*/ 	.dword	_ZTVN3c1011StorageImplE
	.align		8
        /*0060*/ 	.dword	_ZTVN6caffe28OperatorINS_11CUDAContextEEE
	.align		8
        /*0068*/ 	.dword	_ZTVN6caffe26LarsOpIfNS_11CUDAContextEEE


//--------------------- .text._ZN6caffe225ComputeLearningRateKernelEPKfS1_S1_ffPfS2_S2_ --------------------------
	.section	.text._ZN6caffe225ComputeLearningRateKernelEPKfS1_S1_ffPfS2_S2_,"ax",@progbits
	.align	128
        .global         _ZN6caffe225ComputeLearningRateKernelEPKfS1_S1_ffPfS2_S2_
        .type           _ZN6caffe225ComputeLearningRateKernelEPKfS1_S1_ffPfS2_S2_,@function
        .size           _ZN6caffe225ComputeLearningRateKernelEPKfS1_S1_ffPfS2_S2_,(.L_x_12 - _ZN6caffe225ComputeLearningRateKernelEPKfS1_S1_ffPfS2_S2_)
        .other          _ZN6caffe225ComputeLearningRateKernelEPKfS1_S1_ffPfS2_S2_,@"STO_CUDA_ENTRY STV_DEFAULT"
_ZN6caffe225ComputeLearningRateKernelEPKfS1_S1_ffPfS2_S2_:
.text._ZN6caffe225ComputeLearningRateKernelEPKfS1_S1_ffPfS2_S2_:
[----:B------:R-:W-:Y:S08]  /*0000*/  LDC R1, c[0x0][0x37c] ;  /* 0x0000df00ff017b82 */ /* 0x000ff00000000800 */
[----:B------:R-:W0:Y:S01]  /*0010*/  LDC.64 R2, c[0x0][0x3a0] ;  /* 0x0000e800ff027b82 */ /* 0x000e220000000a00 */
[----:B------:R-:W0:Y:S02]  /*0020*/  LDCU.64 UR4, c[0x0][0x358] ;  /* 0x00006b00ff0477ac */ /* 0x000e240008000a00 */
[----:B0-----:R-:W2:Y:S01]  /*0030*/  LDG.E R5, desc[UR4][R2.64] ;  /* 0x0000000402057981 */ /* 0x001ea2000c1e1900 */
[----:B------:R-:W-:Y:S01]  /*0040*/  IMAD.MOV.U32 R0, RZ, RZ, 0x3f800000 ;  /* 0x3f800000ff007424 */ /* 0x000fe200078e00ff */
[----:B--2---:R-:W-:-:S13]  /*0050*/  FSETP.GT.AND P0, PT, R5, RZ, PT ;  /* 0x000000ff0500720b */ /* 0x004fda0003f04000 */
[----:B------:R-:W-:Y:S05]  /*0060*/  @!P0 BRA `(.L_x_0) ;  /* 0x0000000000848947 */ /* 0x000fea0003800000 */
[----:B------:R-:W0:Y:S02]  /*0070*/  LDC.64 R2, c[0x0][0x3a8] ;  /* 0x0000ea00ff027b82 */ /* 0x000e240000000a00 */
[----:B0-----:R-:W2:Y:S01]  /*0080*/  LDG.E R0, desc[UR4][R2.64] ;  /* 0x0000000402007981 */ /* 0x001ea2000c1e1900 */
[----:B------:R-:W0:Y:S02]  /*0090*/  MUFU.RCP R4, R5 ;  /* 0x0000000500047308 */ /* 0x000e240000001000 */
[----:B0-----:R-:W-:-:S04]  /*00a0*/  FFMA R7, -R5, R4, 1 ;  /* 0x3f80000005077423 */ /* 0x001fc80000000104 */
[----:B------:R-:W-:Y:S02]  /*00b0*/  FFMA R7, R4, R7, R4 ;  /* 0x0000000704077223 */ /* 0x000fe40000000004 */
[----:B--2---:R-:W0:Y:S02]  /*00c0*/  FCHK P0, R0, R5 ;  /* 0x0000000500007302 */ /* 0x004e240000000000 */
[----:B------:R-:W-:-:S04]  /*00d0*/  FFMA R4, R0, R7, RZ ;  /* 0x0000000700047223 */ /* 0x000fc800000000ff */
[----:B------:R-:W-:-:S04]  /*00e0*/  FFMA R6, -R5, R4, R0 ;  /* 0x0000000405067223 */ /* 0x000fc80000000100 */
[----:B------:R-:W-:Y:S01]  /*00f0*/  FFMA R6, R7, R6, R4 ;  /* 0x0000000607067223 */ /* 0x000fe20000000004 */
[----:B0-----:R-:W-:Y:S06]  /*0100*/  @!P0 BRA `(.L_x_1) ;  /* 0x0000000000108947 */ /* 0x001fec0003800000 */
[----:B------:R-:W-:Y:S01]  /*0110*/  IMAD.MOV.U32 R3, RZ, RZ, R5 ;  /* 0x000000ffff037224 */ /* 0x000fe200078e0005 */
[----:B------:R-:W-:-:S07]  /*0120*/  MOV R2, 0x140 ;  /* 0x0000014000027802 */ /* 0x000fce0000000f00 */
[----:B------:R-:W-:Y:S05]  /*0130*/  CALL.REL.NOINC `($__internal_0_$__cuda_sm3x_div_rn_noftz_f32_slowpath) ;  /* 0x0000000000707944 */ /* 0x000fea0003c00000 */
[----:B------:R-:W-:-:S07]  /*0140*/  IMAD.MOV.U32 R6, RZ, RZ, R5 ;  /* 0x000000ffff067224 */ /* 0x000fce00078e0005 */
.L_x_1:
[----:B------:R-:W0:Y:S01]  /*0150*/  LDC.64 R2, c[0x0][0x380] ;  /* 0x0000e000ff027b82 */ /* 0x000e220000000a00 */
[----:B------:R-:W1:Y:S07]  /*0160*/  LDCU UR6, c[0x0][0x398] ;  /* 0x00007300ff0677ac */ /* 0x000e6e0008000800 */
[----:B------:R-:W2:Y:S01]  /*0170*/  LDC.64 R4, c[0x0][0x388] ;  /* 0x0000e200ff047b82 */ /* 0x000ea20000000a00 */
[----:B0-----:R-:W3:Y:S04]  /*0180*/  LDG.E R3, desc[UR4][R2.64] ;  /* 0x0000000402037981 */ /* 0x001ee8000c1e1900 */
[----:B--2---:R-:W2:Y:S01]  /*0190*/  LDG.E R0, desc[UR4][R4.64] ;  /* 0x0000000404007981 */ /* 0x004ea2000c1e1900 */
[----:B---3--:R-:W-:-:S04]  /*01a0*/  FADD R6, R3, R6 ;  /* 0x0000000603067221 */ /* 0x008fc80000000000 */
[----:B-1----:R-:W-:-:S04]  /*01b0*/  FADD R3, R6, UR6 ;  /* 0x0000000606037e21 */ /* 0x002fc80008000000 */
[----:B------:R-:W0:Y:S08]  /*01c0*/  MUFU.RCP R6, R3 ;  /* 0x0000000300067308 */ /* 0x000e300000001000 */
[----:B--2---:R-:W1:Y:S01]  /*01d0*/  FCHK P0, R0, R3 ;  /* 0x0000000300007302 */ /* 0x004e620000000000 */
[----:B0-----:R-:W-:-:S04]  /*01e0*/  FFMA R7, -R3, R6, 1 ;  /* 0x3f80000003077423 */ /* 0x001fc80000000106 */
[----:B------:R-:W-:-:S04]  /*01f0*/  FFMA R7, R6, R7, R6 ;  /* 0x0000000706077223 */ /* 0x000fc80000000006 */
[----:B------:R-:W-:-:S04]  /*0200*/  FFMA R6, R0, R7, RZ ;  /* 0x0000000700067223 */ /* 0x000fc800000000ff */
[----:B------:R-:W-:-:S04]  /*0210*/  FFMA R2, -R3, R6, R0 ;  /* 0x0000000603027223 */ /* 0x000fc80000000100 */
[----:B------:R-:W-:Y:S01]  /*0220*/  FFMA R2, R7, R2, R6 ;  /* 0x0000000207027223 */ /* 0x000fe20000000006 */
[----:B-1----:R-:W-:Y:S06]  /*0230*/  @!P0 BRA `(.L_x_2) ;  /* 0x00000000000c8947 */ /* 0x002fec0003800000 */
[----:B------:R-:W-:-:S07]  /*0240*/  MOV R2, 0x260 ;  /* 0x0000026000027802 */ /* 0x000fce0000000f00 */
[----:B------:R-:W-:Y:S05]  /*0250*/  CALL.REL.NOINC `($__internal_0_$__cuda_sm3x_div_rn_noftz_f32_slowpath) ;  /* 0x0000000000287944 */ /* 0x000fea0003c00000 */
[----:B------:R-:W-:-:S07]  /*0260*/  IMAD.MOV.U32 R2, RZ, RZ, R5 ;  /* 0x000000ffff027224 */ /* 0x000fce00078e0005 */
.L_x_2:
[----:B------:R-:W-:-:S07]  /*0270*/  IMAD.MOV.U32 R0, RZ, RZ, R2 ;  /* 0x000000ffff007224 */ /* 0x000fce00078e0002 */
.L_x_0:
[----:B------:R-:W0:Y:S01]  /*0280*/  LDC.64 R2, c[0x0][0x390] ;  /* 0x0000e400ff027b82 */ /* 0x000e220000000a00 */
[----:B------:R-:W1:Y:S01]  /*0290*/  LDCU UR6, c[0x0][0x39c] ;  /* 0x00007380ff0677ac */ /* 0x000e620008000800 */
[----:B0-----:R-:W2:Y:S06]  /*02a0*/  LDG.E R3, desc[UR4][R2.64] ;  /* 0x0000000402037981 */ /* 0x001eac000c1e1900 */
[----:B------:R-:W0:Y:S01]  /*02b0*/  LDC.64 R4, c[0x0][0x3b0] ;  /* 0x0000ec00ff047b82 */ /* 0x000e220000000a00 */
[----:B--2---:R-:W-:-:S04]  /*02c0*/  FMNMX R0, R3, R0, PT ;  /* 0x0000000003007209 */ /* 0x004fc80003800000 */
[----:B-1----:R-:W-:-:S05]  /*02d0*/  FMNMX R7, R0, UR6, !PT ;  /* 0x0000000600077c09 */ /* 0x002fca000f800000 */
[----:B0-----:R-:W-:Y:S01]  /*02e0*/  STG.E desc[UR4][R4.64], R7 ;  /* 0x0000000704007986 */ /* 0x001fe2000c101904 */
[----:B------:R-:W-:Y:S05]  /*02f0*/  EXIT ;  /* 0x000000000000794d */ /* 0x000fea0003800000 */
        .weak           $__internal_0_$__cuda_sm3x_div_rn_noftz_f32_slowpath
        .type           $__internal_0_$__cuda_sm3x_div_rn_noftz_f32_slowpath,@function
        .size           $__internal_0_$__cuda_sm3x_div_rn_noftz_f32_slowpath,(.L_x_12 - $__internal_0_$__cuda_sm3x_div_rn_noftz_f32_slowpath)
$__internal_0_$__cuda_sm3x_div_rn_noftz_f32_slowpath:
[----:B------:R-:W-:Y:S02]  /*0300*/  SHF.R.U32.HI R5, RZ, 0x17, R3 ;  /* 0x00000017ff057819 */ /* 0x000fe40000011603 */
[----:B------:R-:W-:Y:S02]  /*0310*/  SHF.R.U32.HI R4, RZ, 0x17, R0 ;  /* 0x00000017ff047819 */ /* 0x000fe40000011600 */
[----:B------:R-:W-:Y:S02]  /*0320*/  LOP3.LUT R10, R5, 0xff, RZ, 0xc0, !PT ;  /* 0x000000ff050a7812 */ /* 0x000fe400078ec0ff */
[----:B------:R-:W-:-:S03]  /*0330*/  LOP3.LUT R8, R4, 0xff, RZ, 0xc0, !PT ;  /* 0x000000ff04087812 */ /* 0x000fc600078ec0ff */
[----:B------:R-:W-:Y:S02]  /*0340*/  VIADD R6, R10, 0xffffffff ;  /* 0xffffffff0a067836 */ /* 0x000fe40000000000 */
[----:B------:R-:W-:-:S03]  /*0350*/  VIADD R5, R8, 0xffffffff ;  /* 0xffffffff08057836 */ /* 0x000fc60000000000 */
[----:B------:R-:W-:-:S04]  /*0360*/  ISETP.GT.U32.AND P0, PT, R6, 0xfd, PT ;  /* 0x000000fd0600780c */ /* 0x000fc80003f04070 */
[----:B------:R-:W-:-:S13]  /*0370*/  ISETP.GT.U32.OR P0, PT, R5, 0xfd, P0 ;  /* 0x000000fd0500780c */ /* 0x000fda0000704470 */
[----:B------:R-:W-:Y:S01]  /*0380*/  @!P0 IMAD.MOV.U32 R4, RZ, RZ, RZ ;  /* 0x000000ffff048224 */ /* 0x000fe200078e00ff */
[----:B------:R-:W-:Y:S06]  /*0390*/  @!P0 BRA `(.L_x_3) ;  /* 0x00000000005c8947 */ /* 0x000fec0003800000 */
[----:B------:R-:W-:Y:S02]  /*03a0*/  FSETP.GTU.FTZ.AND P0, PT, |R0|, +INF , PT ;  /* 0x7f8000000000780b */ /* 0x000fe40003f1c200 */
[----:B------:R-:W-:-:S04]  /*03b0*/  FSETP.GTU.FTZ.AND P1, PT, |R3|, +INF , PT ;  /* 0x7f8000000300780b */ /* 0x000fc80003f3c200 */
[----:B------:R-:W-:-:S13]  /*03c0*/  PLOP3.LUT P0, PT, P0, P1, PT, 0xf8, 0x8f ;  /* 0x00000000008f781c */ /* 0x000fda0000703f70 */
[----:B------:R-:W-:Y:S05]  /*03d0*/  @P0 BRA `(.L_x_4) ;  /* 0x0000000400440947 */ /* 0x000fea0003800000 */
[----:B------:R-:W-:-:S13]  /*03e0*/  LOP3.LUT P0, RZ, R3, 0x7fffffff, R0, 0xc8, !PT ;  /* 0x7fffffff03ff7812 */ /* 0x000fda000780c800 */
[----:B------:R-:W-:Y:S05]  /*03f0*/  @!P0 BRA `(.L_x_5) ;  /* 0x0000000400348947 */ /* 0x000fea0003800000 */
[C---:B------:R-:W-:Y:S02]  /*0400*/  FSETP.NEU.FTZ.AND P2, PT, |R0|.reuse, +INF , PT ;  /* 0x7f8000000000780b */ /* 0x040fe40003f5d200 */
[----:B------:R-:W-:Y:S02]  /*0410*/  FSETP.NEU.FTZ.AND P1, PT, |R3|, +INF , PT ;  /* 0x7f8000000300780b */ /* 0x000fe40003f3d200 */
[----:B------:R-:W-:-:S11]  /*0420*/  FSETP.NEU.FTZ.AND P0, PT, |R0|, +INF , PT ;  /* 0x7f8000000000780b */ /* 0x000fd60003f1d200 */
[----:B------:R-:W-:Y:S05]  /*0430*/  @!P1 BRA !P2, `(.L_x_5) ;  /* 0x0000000400249947 */ /* 0x000fea0005000000 */
[----:B------:R-:W-:-:S04]  /*0440*/  LOP3.LUT P2, RZ, R0, 0x7fffffff, RZ, 0xc0, !PT ;  /* 0x7fffffff00ff7812 */ /* 0x000fc8000784c0ff */
[----:B------:R-:W-:-:S13]  /*0450*/  PLOP3.LUT P1, PT, P1, P2, PT, 0x2f, 0xf2 ;  /* 0x0000000000f2781c */ /* 0x000fda0000f24577 */
[----:B------:R-:W-:Y:S05]  /*0460*/  @P1 BRA `(.L_x_6) ;  /* 0x0000000400101947 */ /* 0x000fea0003800000 */
[----:B------:R-:W-:-:S04]  /*0470*/  LOP3.LUT P1, RZ, R3, 0x7fffffff, RZ, 0xc0, !PT ;  /* 0x7fffffff03ff7812 */ /* 0x000fc8000782c0ff */
[----:B------:R-:W-:-:S13]  /*0480*/  PLOP3.LUT P0, PT, P0, P1, PT, 0x2f, 0xf2 ;  /* 0x0000000000f2781c */ /* 0x000fda0000702577 */
[----:B------:R-:W-:Y:S05]  /*0490*/  @P0 BRA `(.L_x_7) ;  /* 0x0000000000f80947 */ /* 0x000fea0003800000 */
[----:B------:R-:W-:Y:S02]  /*04a0*/  ISETP.GE.AND P0, PT, R5, RZ, PT ;  /* 0x000000ff0500720c */ /* 0x000fe40003f06270 */
[----:B------:R-:W-:-:S11]  /*04b0*/  ISETP.GE.AND P1, PT, R6, RZ, PT ;  /* 0x000000ff0600720c */ /* 0x000fd60003f26270 */
[----:B------:R-:W-:Y:S02]  /*04c0*/  @P0 IMAD.MOV.U32 R4, RZ, RZ, RZ ;  /* 0x000000ffff040224 */ /* 0x000fe400078e00ff */
[----:B------:R-:W-:Y:S01]  /*04d0*/  @!P0 FFMA R0, R0, 1.84467440737095516160e+19, RZ ;  /* 0x5f80000000008823 */ /* 0x000fe200000000ff */
[----:B------:R-:W-:Y:S02]  /*04e0*/  @!P0 IMAD.MOV.U32 R4, RZ, RZ, -0x40 ;  /* 0xffffffc0ff048424 */ /* 0x000fe400078e00ff */
[----:B------:R-:W-:Y:S02]  /*04f0*/  @!P1 FFMA R3, R3, 1.84467440737095516160e+19, RZ ;  /* 0x5f80000003039823 */ /* 0x000fe400000000ff */
[----:B------:R-:W-:-:S07]  /*0500*/  @!P1 VIADD R4, R4, 0x40 ;  /* 0x0000004004049836 */ /* 0x000fce0000000000 */
.L_x_3:
[----:B------:R-:W-:-:S05]  /*0510*/  LEA R6, R10, 0xc0800000, 0x17 ;  /* 0xc08000000a067811 */ /* 0x000fca00078eb8ff */
[----:B------:R-:W-:Y:S02]  /*0520*/  IMAD.IADD R6, R3, 0x1, -R6 ;  /* 0x0000000103067824 */ /* 0x000fe400078e0a06 */
[----:B------:R-:W-:Y:S02]  /*0530*/  VIADD R3, R8, 0xffffff81 ;  /* 0xffffff8108037836 */ /* 0x000fe40000000000 */
[----:B------:R-:W0:Y:S01]  /*0540*/  MUFU.RCP R5, R6 ;  /* 0x0000000600057308 */ /* 0x000e220000001000 */
[----:B------:R-:W-:Y:S01]  /*0550*/  FADD.FTZ R7, -R6, -RZ ;  /* 0x800000ff06077221 */ /* 0x000fe20000010100 */
[C---:B------:R-:W-:Y:S01]  /*0560*/  IMAD R0, R3.reuse, -0x800000, R0 ;  /* 0xff80000003007824 */ /* 0x040fe200078e0200 */
[----:B------:R-:W-:-:S05]  /*0570*/  IADD3 R3, PT, PT, R3, 0x7f, -R10 ;  /* 0x0000007f03037810 */ /* 0x000fca0007ffe80a */
[----:B------:R-:W-:Y:S02]  /*0580*/  IMAD.IADD R3, R3, 0x1, R4 ;  /* 0x0000000103037824 */ /* 0x000fe400078e0204 */
[----:B0-----:R-:W-:-:S04]  /*0590*/  FFMA R8, R5, R7, 1 ;  /* 0x3f80000005087423 */ /* 0x001fc80000000007 */
[----:B------:R-:W-:-:S04]  /*05a0*/  FFMA R12, R5, R8, R5 ;  /* 0x00000008050c7223 */ /* 0x000fc80000000005 */
[----:B------:R-:W-:-:S04]  /*05b0*/  FFMA R5, R0, R12, RZ ;  /* 0x0000000c00057223 */ /* 0x000fc800000000ff */
[----:B------:R-:W-:-:S04]  /*05c0*/  FFMA R8, R7, R5, R0 ;  /* 0x0000000507087223 */ /* 0x000fc80000000000 */
[----:B------:R-:W-:-:S04]  /*05d0*/  FFMA R9, R12, R8, R5 ;  /* 0x000000080c097223 */ /* 0x000fc80000000005 */
[----:B------:R-:W-:-:S04]  /*05e0*/  FFMA R8, R7, R9, R0 ;  /* 0x0000000907087223 */ /* 0x000fc80000000000 */
[----:B------:R-:W-:-:S05]  /*05f0*/  FFMA R5, R12, R8, R9 ;  /* 0x000000080c057223 */ /* 0x000fca0000000009 */
[----:B------:R-:W-:-:S04]  /*0600*/  SHF.R.U32.HI R0, RZ, 0x17, R5 ;  /* 0x00000017ff007819 */ /* 0x000fc80000011605 */
[----:B------:R-:W-:-:S05]  /*0610*/  LOP3.LUT R0, R0, 0xff, RZ, 0xc0, !PT ;  /* 0x000000ff00007812 */ /* 0x000fca00078ec0ff */
[----:B------:R-:W-:-:S04]  /*0620*/  IMAD.IADD R6, R0, 0x1, R3 ;  /* 0x0000000100067824 */ /* 0x000fc800078e0203 */
[----:B------:R-:W-:-:S05]  /*0630*/  VIADD R0, R6, 0xffffffff ;  /* 0xffffffff06007836 */ /* 0x000fca0000000000 */
[----:B------:R-:W-:-:S13]  /*0640*/  ISETP.GE.U32.AND P0, PT, R0, 0xfe, PT ;  /* 0x000000fe0000780c */ /* 0x000fda0003f06070 */
[----:B------:R-:W-:Y:S05]  /*0650*/  @!P0 BRA `(.L_x_8) ;  /* 0x0000000000808947 */ /* 0x000fea0003800000 */
[----:B------:R-:W-:-:S13]  /*0660*/  ISETP.GT.AND P0, PT, R6, 0xfe, PT ;  /* 0x000000fe0600780c */ /* 0x000fda0003f04270 */
[----:B------:R-:W-:Y:S05]  /*0670*/  @P0 BRA `(.L_x_9) ;  /* 0x00000000006c0947 */ /* 0x000fea0003800000 */
[----:B------:R-:W-:-:S13]  /*0680*/  ISETP.GE.AND P0, PT, R6, 0x1, PT ;  /* 0x000000010600780c */ /* 0x000fda0003f06270 */
[----:B------:R-:W-:Y:S05]  /*0690*/  @P0 BRA `(.L_x_10) ;  /* 0x0000000000980947 */ /* 0x000fea0003800000 */
[----:B------:R-:W-:Y:S02]  /*06a0*/  ISETP.GE.AND P0, PT, R6, -0x18, PT ;  /* 0xffffffe80600780c */ /* 0x000fe40003f06270 */
[----:B------:R-:W-:-:S11]  /*06b0*/  LOP3.LUT R5, R5, 0x80000000, RZ, 0xc0, !PT ;  /* 0x8000000005057812 */ /* 0x000fd600078ec0ff */
[----:B------:R-:W-:Y:S05]  /*06c0*/  @!P0 BRA `(.L_x_10) ;  /* 0x00000000008c8947 */ /* 0x000fea0003800000 */
[-CC-:B------:R-:W-:Y:S01]  /*06d0*/  FFMA.RZ R0, R12, R8.reuse, R9.reuse ;  /* 0x000000080c007223 */ /* 0x180fe2000000c009 */
[----:B------:R-:W-:Y:S02]  /*06e0*/  VIADD R7, R6, 0x20 ;  /* 0x0000002006077836 */ /* 0x000fe40000000000 */
[-CC-:B------:R-:W-:Y:S01]  /*06f0*/  FFMA.RM R3, R12, R8.reuse, R9.reuse ;  /* 0x000000080c037223 */ /* 0x180fe20000004009 */
[----:B------:R-:W-:Y:S02]  /*0700*/  ISETP.NE.AND P2, PT, R6, RZ, PT ;  /* 0x000000ff0600720c */ /* 0x000fe40003f45270 */
[----:B------:R-:W-:Y:S01]  /*0710*/  LOP3.LUT R4, R0, 0x7fffff, RZ, 0xc0, !PT ;  /* 0x007fffff00047812 */ /* 0x000fe200078ec0ff */
[----:B------:R-:W-:Y:S01]  /*0720*/  FFMA.RP R0, R12, R8, R9 ;  /* 0x000000080c007223 */ /* 0x000fe20000008009 */
[----:B------:R-:W-:Y:S01]  /*0730*/  ISETP.NE.AND P1, PT, R6, RZ, PT ;  /* 0x000000ff0600720c */ /* 0x000fe20003f25270 */
[----:B------:R-:W-:Y:S01]  /*0740*/  IMAD.MOV R6, RZ, RZ, -R6 ;  /* 0x000000ffff067224 */ /* 0x000fe200078e0a06 */
[----:B------:R-:W-:-:S02]  /*0750*/  LOP3.LUT R4, R4, 0x800000, RZ, 0xfc, !PT ;  /* 0x0080000004047812 */ /* 0x000fc400078efcff */
[----:B------:R-:W-:Y:S02]  /*0760*/  FSETP.NEU.FTZ.AND P0, PT, R0, R3, PT ;  /* 0x000000030000720b */ /* 0x000fe40003f1d000 */
[----:B------:R-:W-:Y:S02]  /*0770*/  SHF.L.U32 R7, R4, R7, RZ ;  /* 0x0000000704077219 */ /* 0x000fe400000006ff */
[----:B------:R-:W-:Y:S02]  /*0780*/  SEL R3, R6, RZ, P2 ;  /* 0x000000ff06037207 */ /* 0x000fe40001000000 */
[----:B------:R-:W-:Y:S02]  /*0790*/  ISETP.NE.AND P1, PT, R7, RZ, P1 ;  /* 0x000000ff0700720c */ /* 0x000fe40000f25270 */
[----:B------:R-:W-:Y:S02]  /*07a0*/  SHF.R.U32.HI R3, RZ, R3, R4 ;  /* 0x00000003ff037219 */ /* 0x000fe40000011604 */
[----:B------:R-:W-:-:S02]  /*07b0*/  PLOP3.LUT P0, PT, P0, P1, PT, 0xf8, 0x8f ;  /* 0x00000000008f781c */ /* 0x000fc40000703f70 */
[----:B------:R-:W-:Y:S02]  /*07c0*/  SHF.R.U32.HI R7, RZ, 0x1, R3 ;  /* 0x00000001ff077819 */ /* 0x000fe40000011603 */
[----:B------:R-:W-:-:S04]  /*07d0*/  SEL R0, RZ, 0x1, !P0 ;  /* 0x00000001ff007807 */ /* 0x000fc80004000000 */
[----:B------:R-:W-:-:S04]  /*07e0*/  LOP3.LUT R0, R0, 0x1, R7, 0xf8, !PT ;  /* 0x0000000100007812 */ /* 0x000fc800078ef807 */
[----:B------:R-:W-:-:S05]  /*07f0*/  LOP3.LUT R0, R0, R3, RZ, 0xc0, !PT ;  /* 0x0000000300007212 */ /* 0x000fca00078ec0ff */
[----:B------:R-:W-:-:S05]  /*0800*/  IMAD.IADD R0, R7, 0x1, R0 ;  /* 0x0000000107007824 */ /* 0x000fca00078e0200 */
[----:B------:R-:W-:Y:S01]  /*0810*/  LOP3.LUT R5, R0, R5, RZ, 0xfc, !PT ;  /* 0x0000000500057212 */ /* 0x000fe200078efcff */
[----:B------:R-:W-:Y:S06]  /*0820*/  BRA `(.L_x_10) ;  /* 0x0000000000347947 */ /* 0x000fec0003800000 */
.L_x_9:
[----:B------:R-:W-:-:S04]  /*0830*/  LOP3.LUT R5, R5, 0x80000000, RZ, 0xc0, !PT ;  /* 0x8000000005057812 */ /* 0x000fc800078ec0ff */
[----:B------:R-:W-:Y:S01]  /*0840*/  LOP3.LUT R5, R5, 0x7f800000, RZ, 0xfc, !PT ;  /* 0x7f80000005057812 */ /* 0x000fe200078efcff */
[----:B------:R-:W-:Y:S06]  /*0850*/  BRA `(.L_x_10) ;  /* 0x0000000000287947 */ /* 0x000fec0003800000 */
.L_x_8:
[----:B------:R-:W-:Y:S01]  /*0860*/  IMAD R5, R3, 0x800000, R5 ;  /* 0x0080000003057824 */ /* 0x000fe200078e0205 */
[----:B------:R-:W-:Y:S06]  /*0870*/  BRA `(.L_x_10) ;  /* 0x0000000000207947 */ /* 0x000fec0003800000 */
.L_x_7:
[----:B------:R-:W-:-:S04]  /*0880*/  LOP3.LUT R0, R3, 0x80000000, R0, 0x48, !PT ;  /* 0x8000000003007812 */ /* 0x000fc800078e4800 */
[----:B------:R-:W-:Y:S01]  /*0890*/  LOP3.LUT R5, R0, 0x7f800000, RZ, 0xfc, !PT ;  /* 0x7f80000000057812 */ /* 0x000fe200078efcff */
[----:B------:R-:W-:Y:S06]  /*08a0*/  BRA `(.L_x_10) ;  /* 0x0000000000147947 */ /* 0x000fec0003800000 */
.L_x_6:
[----:B------:R-:W-:Y:S01]  /*08b0*/  LOP3.LUT R5, R3, 0x80000000, R0, 0x48, !PT ;  /* 0x8000000003057812 */ /* 0x000fe200078e4800 */
[----:B------:R-:W-:Y:S06]  /*08c0*/  BRA `(.L_x_10) ;  /* 0x00000000000c7947 */ /* 0x000fec0003800000 */
.L_x_5:
[----:B------:R-:W0:Y:S01]  /*08d0*/  MUFU.RSQ R5, -QNAN ;  /* 0xffc0000000057908 */ /* 0x000e220000001400 */
[----:B------:R-:W-:Y:S05]  /*08e0*/  BRA `(.L_x_10) ;  /* 0x0000000000047947 */ /* 0x000fea0003800000 */
.L_x_4:
[----:B------:R-:W-:-:S07]  /*08f0*/  FADD.FTZ R5, R0, R3 ;  /* 0x0000000300057221 */ /* 0x000fce0000010000 */
.L_x_10:
[----:B------:R-:W-:-:S04]  /*0900*/  IMAD.MOV.U32 R3, RZ, RZ, 0x0 ;  /* 0x00000000ff037424 */ /* 0x000fc800078e00ff */
[----:B0-----:R-:W-:Y:S05]  /*0910*/  RET.REL.NODEC R2 `(_ZN6caffe225ComputeLearningRateKernelEPKfS1_S1_ffPfS2_S2_) ;  /* 0xfffffff402b87950 */ /* 0x001fea0003c3ffff */
.L_x_11:
[----:B------:R-:W-:-:S00]  /*0920*/  BRA `(.L_x_11) ;  /* 0xfffffffc00fc7947 */ /* 0x000fc0000383ffff */
[----:B------:R-:W-:-:S00]  /*0930*/  NOP ;  /* 0x0000000000007918 */ /* 0x000fc00000000000 */
        /* <DEDUP_REMOVED lines=12> */
.L_x_12:


//--------------------- .nv.shared.reserved.0     --------------------------
	.section	.nv.shared.reserved.0,"aw",@nobits
	.weak		__nv_reservedSMEM_offset_0_alias
	.size		__nv_reservedSMEM_offset_0_alias, 0, 64
	.other		__nv_reservedSMEM_offset_0_alias,@"STO_CUDA_RESERVED_SHARED STV_DEFAULT"
__nv_reservedSMEM_offset_0_alias:
	.zero		0
	.zero		64


//--------------------- .nv.global                --------------------------
	.section	.nv.global,"aw",@nobits
	.align	8
.nv.global:
	.type		_ZTVN10__cxxabiv120__si_class_type_infoE,@object
	.size		_ZTVN10__cxxabiv120__si_class_type_infoE,(_ZTTNSt7__cxx1119basic_ostringstreamIcSt11char_traitsIcESaIcEEE - _ZTVN10__cxxabiv120__si_class_type_infoE)
_ZTVN10__cxxabiv120__si_class_type_infoE:
	.zero		8
	.type		_ZTTNSt7__cxx1119basic_ostringstreamIcSt11char_traitsIcESaIcEEE,@object
	.size		_ZTTNSt7__cxx1119basic_ostringstreamIcSt11char_traitsIcESaIcEEE,(_ZTVN10__cxxabiv120__function_type_infoE - _ZTTNSt7__cxx1119basic_ostringstreamIcSt11char_traitsIcESaIcEEE)
_ZTTNSt7__cxx1119basic_ostringstreamIcSt11char_traitsIcESaIcEEE:
	.zero		8
	.type		_ZTVN10__cxxabiv120__function_type_infoE,@object
	.size		_ZTVN10__cxxabiv120__function_type_infoE,(_ZTTSo - _ZTVN10__cxxabiv120__function_type_infoE)
_ZTVN10__cxxabiv120__function_type_infoE:
	.zero		8
	.type		_ZTTSo,@object
	.size		_ZTTSo,(_ZTVN10__cxxabiv119__pointer_type_infoE - _ZTTSo)
_ZTTSo:
	.zero		8
	.type		_ZTVN10__cxxabiv119__pointer_type_infoE,@object
	.size		_ZTVN10__cxxabiv119__pointer_type_infoE,(_ZTVN10__cxxabiv117__class_type_infoE - _ZTVN10__cxxabiv119__pointer_type_infoE)
_ZTVN10__cxxabiv119__pointer_type_infoE:
	.zero		8
	.type		_ZTVN10__cxxabiv117__class_type_infoE,@object
	.size		_ZTVN10__cxxabiv117__class_type_infoE,(_ZTVSt9basic_iosIcSt11char_traitsIcEE - _ZTVN10__cxxabiv117__class_type_infoE)
_ZTVN10__cxxabiv117__class_type_infoE:
	.zero		8
	.type		_ZTVSt9basic_iosIcSt11char_traitsIcEE,@object
	.size		_ZTVSt9basic_iosIcSt11char_traitsIcEE,(_ZTVN3c1020intrusive_ptr_targetE - _ZTVSt9basic_iosIcSt11char_traitsIcEE)
_ZTVSt9basic_iosIcSt11char_traitsIcEE:
	.zero		32
	.type		_ZTVN3c1020intrusive_ptr_targetE,@object
	.size		_ZTVN3c1020intrusive_ptr_targetE,(_ZTVN3c105ErrorE - _ZTVN3c1020intrusive_ptr_targetE)
_ZTVN3c1020intrusive_ptr_targetE:
	.zero		40
	.type		_ZTVN3c105ErrorE,@object
	.size		_ZTVN3c105ErrorE,(_ZTVN3c1011StorageImplE - _ZTVN3c105ErrorE)
_ZTVN3c105ErrorE:
	.zero		40
	.type		_ZTVN3c1011StorageImplE,@object
	.size		_ZTVN3c1011StorageImplE,(_ZTVSt15basic_streambufIcSt11char_traitsIcEE - _ZTVN3c1011StorageImplE)
_ZTVN3c1011StorageImplE:
	.zero		40
	.type		_ZTVSt15basic_streambufIcSt11char_traitsIcEE,@object
	.size		_ZTVSt15basic_streambufIcSt11char_traitsIcEE,(_ZTVNSt7__cxx1115basic_stringbufIcSt11char_traitsIcESaIcEEE - _ZTVSt15basic_streambufIcSt11char_traitsIcEE)
_ZTVSt15basic_streambufIcSt11char_traitsIcEE:
	.zero		128
	.type		_ZTVNSt7__cxx1115basic_stringbufIcSt11char_traitsIcESaIcEEE,@object
	.size		_ZTVNSt7__cxx1115basic_stringbufIcSt11char_traitsIcESaIcEEE,(_ZTVN6caffe28OperatorINS_11CUDAContextEEE - _ZTVNSt7__cxx1115basic_stringbufIcSt11char_traitsIcESaIcEEE)
_ZTVNSt7__cxx1115basic_stringbufIcSt11char_traitsIcESaIcEEE:
	.zero		128
	.type		_ZTVN6caffe28OperatorINS_11CUDAContextEEE,@object
	.size		_ZTVN6caffe28OperatorINS_11CUDAContextEEE,(_ZTVN6caffe26LarsOpIfNS_11CUDAContextEEE - _ZTVN6caffe28OperatorINS_11CUDAContextEEE)
_ZTVN6caffe28OperatorINS_11CUDAContextEEE:
	.zero		136
	.type		_ZTVN6caffe26LarsOpIfNS_11CUDAContextEEE,@object
	.size		_ZTVN6caffe26LarsOpIfNS_11CUDAContextEEE,(.L_13 - _ZTVN6caffe26LarsOpIfNS_11CUDAContextEEE)
_ZTVN6caffe26LarsOpIfNS_11CUDAContextEEE:
	.zero		136
.L_13:


//--------------------- .nv.constant0._ZN6caffe225ComputeLearningRateKernelEPKfS1_S1_ffPfS2_S2_ --------------------------
	.section	.nv.constant0._ZN6caffe225ComputeLearningRateKernelEPKfS1_S1_ffPfS2_S2_,"a",@progbits
	.sectionflags	@""
	.align	4
.nv.constant0._ZN6caffe225ComputeLearningRateKernelEPKfS1_S1_ffPfS2_S2_:
	.zero		952


//--------------------- SYMBOLS --------------------------

	.type		.nv.reservedSmem.offset0,@object
	.size		.nv.reservedSmem.offset0,0x4
